//
// Generated by NVIDIA NVVM Compiler
//
// Compiler Build ID: CL-36424714
// Cuda compilation tools, release 13.0, V13.0.88
// Based on NVVM 20.0.0
//

.version 9.0
.target sm_100
.address_size 64

	// .globl	_Z12vecAddKernelPfS_S_i

.visible .entry _Z12vecAddKernelPfS_S_i(
	.param .u64 .ptr .align 1 _Z12vecAddKernelPfS_S_i_param_0,
	.param .u64 .ptr .align 1 _Z12vecAddKernelPfS_S_i_param_1,
	.param .u64 .ptr .align 1 _Z12vecAddKernelPfS_S_i_param_2,
	.param .u32 _Z12vecAddKernelPfS_S_i_param_3
)
{
	.reg .pred 	%p<2>;
	.reg .b32 	%r<7>;
	.reg .b32 	%f<4>;
	.reg .b64 	%rd<11>;

	ld.param.u64 	%rd1, [_Z12vecAddKernelPfS_S_i_param_0];
	ld.param.u64 	%rd2, [_Z12vecAddKernelPfS_S_i_param_1];
	ld.param.u64 	%rd3, [_Z12vecAddKernelPfS_S_i_param_2];
	ld.param.u32 	%r2, [_Z12vecAddKernelPfS_S_i_param_3];
	mov.u32 	%r3, %tid.x;
	mov.u32 	%r4, %ntid.x;
	mov.u32 	%r5, %ctaid.x;
	mad.lo.s32 	%r6, %r4, %r5, %r3;
	shl.b32 	%r1, %r6, 1;
	setp.ge.s32 	%p1, %r1, %r2;
	@%p1 bra 	$L__BB0_2;
	cvta.to.global.u64 	%rd4, %rd1;
	cvta.to.global.u64 	%rd5, %rd2;
	cvta.to.global.u64 	%rd6, %rd3;
	mul.wide.s32 	%rd7, %r1, 4;
	add.s64 	%rd8, %rd4, %rd7;
	ld.global.f32 	%f1, [%rd8];
	add.s64 	%rd9, %rd5, %rd7;
	ld.global.f32 	%f2, [%rd9];
	add.f32 	%f3, %f1, %f2;
	add.s64 	%rd10, %rd6, %rd7;
	st.global.f32 	[%rd10], %f3;
$L__BB0_2:
	ret;

}


// ===== COMPILED SASS (sm_100) =====

	.target	sm_100

	.elftype	@"ET_EXEC"


//--------------------- .note.nv.tkinfo           --------------------------
	.section	.note.nv.tkinfo,"",@"SHT_NOTE"
	.sectionflags	@"SHF_NOTE_NV_TKINFO"
	.tkinfo
        /*0018*/ 	.word	0x00000002
        /*0030*/ 	.string	""
        /*0030*/ 	.string	"ptxas"
        /*0030*/ 	.string	"Cuda compilation tools, release 13.0, V13.0.88"
        /*0030*/ 	.string	"Build cuda_13.0.r13.0/compiler.36424714_0"
        /*0030*/ 	.string	"-arch sm_100 -m 64 "



//--------------------- .note.nv.cuinfo           --------------------------
	.section	.note.nv.cuinfo,"",@"SHT_NOTE"
	.sectionflags	@"SHF_NOTE_NV_CUINFO"
        /*0018*/ 	.short	0x0002
        /*001a*/ 	.short	0x0064
        /*001c*/ 	.short	0x0082
	.zero		2


//--------------------- .nv.info                  --------------------------
	.section	.nv.info,"",@"SHT_CUDA_INFO"
	.align	4


	//----- nvinfo : EIATTR_REGCOUNT
	.align		4
        /*0000*/ 	.byte	0x04, 0x2f
        /*0002*/ 	.short	(.L_1 - .L_0)
	.align		4
.L_0:
        /*0004*/ 	.word	index@(_Z12vecAddKernelPfS_S_i)
        /*0008*/ 	.word	0x0000000c


	//----- nvinfo : EIATTR_FRAME_SIZE
	.align		4
.L_1:
        /*000c*/ 	.byte	0x04, 0x11
        /*000e*/ 	.short	(.L_3 - .L_2)
	.align		4
.L_2:
        /*0010*/ 	.word	index@(_Z12vecAddKernelPfS_S_i)
        /*0014*/ 	.word	0x00000000


	//----- nvinfo : EIATTR_MIN_STACK_SIZE
	.align		4
.L_3:
        /*0018*/ 	.byte	0x04, 0x12
        /*001a*/ 	.short	(.L_5 - .L_4)
	.align		4
.L_4:
        /*001c*/ 	.word	index@(_Z12vecAddKernelPfS_S_i)
        /*0020*/ 	.word	0x00000000
.L_5:


//--------------------- .nv.compat                --------------------------
	.section	.nv.compat,"",@"SHT_CUDA_COMPAT_INFO"
	.align	4
        /*0000*/ 	.byte	0x02, 0x09, 0x00, 0x00, 0x02, 0x02, 0x01, 0x00, 0x02, 0x05, 0x05, 0x00, 0x03, 0x07, 0x01, 0x01
        /*0010*/ 	.byte	0x02, 0x03, 0x00, 0x00, 0x02, 0x06, 0x01, 0x00, 0x04, 0x0b, 0x08, 0x00, 0x09, 0x00, 0x00, 0x00
        /*0020*/ 	.byte	0x00, 0x00, 0x00, 0x00


//--------------------- .nv.info._Z12vecAddKernelPfS_S_i --------------------------
	.section	.nv.info._Z12vecAddKernelPfS_S_i,"",@"SHT_CUDA_INFO"
	.sectionflags	@""
	.align	4


	//----- nvinfo : EIATTR_CUDA_API_VERSION
	.align		4
        /*0000*/ 	.byte	0x04, 0x37
        /*0002*/ 	.short	(.L_7 - .L_6)
.L_6:
        /*0004*/ 	.word	0x00000082


	//----- nvinfo : EIATTR_KPARAM_INFO
	.align		4
.L_7:
        /*0008*/ 	.byte	0x04, 0x17
        /*000a*/ 	.short	(.L_9 - .L_8)
.L_8:
        /*000c*/ 	.word	0x00000000
        /*0010*/ 	.short	0x0003
        /*0012*/ 	.short	0x0018
        /*0014*/ 	.byte	0x00, 0xf0, 0x11, 0x00


	//----- nvinfo : EIATTR_KPARAM_INFO
	.align		4
.L_9:
        /*0018*/ 	.byte	0x04, 0x17
        /*001a*/ 	.short	(.L_11 - .L_10)
.L_10:
        /*001c*/ 	.word	0x00000000
        /*0020*/ 	.short	0x0002
        /*0022*/ 	.short	0x0010
        /*0024*/ 	.byte	0x00, 0xf5, 0x21, 0x00


	//----- nvinfo : EIATTR_KPARAM_INFO
	.align		4
.L_11:
        /*0028*/ 	.byte	0x04, 0x17
        /*002a*/ 	.short	(.L_13 - .L_12)
.L_12:
        /*002c*/ 	.word	0x00000000
        /*0030*/ 	.short	0x0001
        /*0032*/ 	.short	0x0008
        /*0034*/ 	.byte	0x00, 0xf5, 0x21, 0x00


	//----- nvinfo : EIATTR_KPARAM_INFO
	.align		4
.L_13:
        /*0038*/ 	.byte	0x04, 0x17
        /*003a*/ 	.short	(.L_15 - .L_14)
.L_14:
        /*003c*/ 	.word	0x00000000
        /*0040*/ 	.short	0x0000
        /*0042*/ 	.short	0x0000
        /*0044*/ 	.byte	0x00, 0xf5, 0x21, 0x00


	//----- nvinfo : EIATTR_SPARSE_MMA_MASK
	.align		4
.L_15:
        /*0048*/ 	.byte	0x03, 0x50
        /*004a*/ 	.short	0x0000


	//----- nvinfo : EIATTR_MAXREG_COUNT
	.align		4
        /*004c*/ 	.byte	0x03, 0x1b
        /*004e*/ 	.short	0x00ff


	//----- nvinfo : EIATTR_MERCURY_ISA_VERSION
	.align		4
        /*0050*/ 	.byte	0x03, 0x5f
        /*0052*/ 	.short	0x0101


	//----- nvinfo : EIATTR_VRC_CTA_INIT_COUNT
	.align		4
        /*0054*/ 	.byte	0x02, 0x4a
	.zero		1
	.zero		1


	//----- nvinfo : EIATTR_EXIT_INSTR_OFFSETS
	.align		4
        /*0058*/ 	.byte	0x04, 0x1c
        /*005a*/ 	.short	(.L_17 - .L_16)


	//   ....[0]....
.L_16:
        /*005c*/ 	.word	0x00000080


	//   ....[1]....
        /*0060*/ 	.word	0x00000140


	//----- nvinfo : EIATTR_CBANK_PARAM_SIZE
	.align		4
.L_17:
        /*0064*/ 	.byte	0x03, 0x19
        /*0066*/ 	.short	0x001c


	//----- nvinfo : EIATTR_PARAM_CBANK
	.align		4
        /*0068*/ 	.byte	0x04, 0x0a
        /*006a*/ 	.short	(.L_19 - .L_18)
	.align		4
.L_18:
        /*006c*/ 	.word	index@(.nv.constant0._Z12vecAddKernelPfS_S_i)
        /*0070*/ 	.short	0x0380
        /*0072*/ 	.short	0x001c


	//----- nvinfo : EIATTR_SW_WAR
	.align		4
.L_19:
        /*0074*/ 	.byte	0x04, 0x36
        /*0076*/ 	.short	(.L_21 - .L_20)
.L_20:
        /*0078*/ 	.word	0x00000008
.L_21:


//--------------------- .nv.callgraph             --------------------------
	.section	.nv.callgraph,"",@"SHT_CUDA_CALLGRAPH"
	.align	4
	.sectionentsize	8
	.align		4
        /*0000*/ 	.word	0x00000000
	.align		4
        /*0004*/ 	.word	0xffffffff
	.align		4
        /*0008*/ 	.word	0x00000000
	.align		4
        /*000c*/ 	.word	0xfffffffe
	.align		4
        /*0010*/ 	.word	0x00000000
	.align		4
        /*0014*/ 	.word	0xfffffffd
	.align		4
        /*0018*/ 	.word	0x00000000
	.align		4
        /*001c*/ 	.word	0xfffffffc


//--------------------- .text._Z12vecAddKernelPfS_S_i --------------------------
	.section	.text._Z12vecAddKernelPfS_S_i,"ax",@progbits
	.align	128
        .global         _Z12vecAddKernelPfS_S_i
        .type           _Z12vecAddKernelPfS_S_i,@function
        .size           _Z12vecAddKernelPfS_S_i,(.L_x_1 - _Z12vecAddKernelPfS_S_i)
        .other          _Z12vecAddKernelPfS_S_i,@"STO_CUDA_ENTRY STV_DEFAULT"
_Z12vecAddKernelPfS_S_i:
.text._Z12vecAddKernelPfS_S_i:
[----:B------:R-:W-:Y:S01]  /*0000*/  LDC R1, c[0x0][0x37c] ;  /* 0x0000df00ff017b82 */ /* 0x000fe20000000800 */
[----:B------:R-:W0:Y:S01]  /*0010*/  S2R R0, SR_TID.X ;  /* 0x0000000000007919 */ /* 0x000e220000002100 */
[----:B------:R-:W0:Y:S01]  /*0020*/  LDCU UR4, c[0x0][0x360] ;  /* 0x00006c00ff0477ac */ /* 0x000e220008000800 */
[----:B------:R-:W0:Y:S01]  /*0030*/  S2R R3, SR_CTAID.X ;  /* 0x0000000000037919 */ /* 0x000e220000002500 */
[----:B------:R-:W1:Y:S01]  /*0040*/  LDCU UR5, c[0x0][0x398] ;  /* 0x00007300ff0577ac */ /* 0x000e620008000800 */
[----:B0-----:R-:W-:-:S05]  /*0050*/  IMAD R0, R3, UR4, R0 ;  /* 0x0000000403007c24 */ /* 0x001fca000f8e0200 */
[----:B------:R-:W-:-:S04]  /*0060*/  SHF.L.U32 R9, R0, 0x1, RZ ;  /* 0x0000000100097819 */ /* 0x000fc800000006ff */
[----:B-1----:R-:W-:-:S13]  /*0070*/  ISETP.GE.AND P0, PT, R9, UR5, PT ;  /* 0x0000000509007c0c */ /* 0x002fda000bf06270 */
[----:B------:R-:W-:Y:S05]  /*0080*/  @P0 EXIT ;  /* 0x000000000000094d */ /* 0x000fea0003800000 */
[----:B------:R-:W0:Y:S01]  /*0090*/  LDC.64 R2, c[0x0][0x380] ;  /* 0x0000e000ff027b82 */ /* 0x000e220000000a00 */
[----:B------:R-:W1:Y:S07]  /*00a0*/  LDCU.64 UR4, c[0x0][0x358] ;  /* 0x00006b00ff0477ac */ /* 0x000e6e0008000a00 */
[----:B------:R-:W2:Y:S08]  /*00b0*/  LDC.64 R4, c[0x0][0x388] ;  /* 0x0000e200ff047b82 */ /* 0x000eb00000000a00 */
[----:B------:R-:W3:Y:S01]  /*00c0*/  LDC.64 R6, c[0x0][0x390] ;  /* 0x0000e400ff067b82 */ /* 0x000ee20000000a00 */
[----:B0-----:R-:W-:-:S06]  /*00d0*/  IMAD.WIDE R2, R9, 0x4, R2 ;  /* 0x0000000409027825 */ /* 0x001fcc00078e0202 */
[----:B-1----:R-:W4:Y:S01]  /*00e0*/  LDG.E R2, desc[UR4][R2.64] ;  /* 0x0000000402027981 */ /* 0x002f22000c1e1900 */
[----:B--2---:R-:W-:-:S06]  /*00f0*/  IMAD.WIDE R4, R9, 0x4, R4 ;  /* 0x0000000409047825 */ /* 0x004fcc00078e0204 */
[----:B------:R-:W4:Y:S01]  /*0100*/  LDG.E R5, desc[UR4][R4.64] ;  /* 0x0000000404057981 */ /* 0x000f22000c1e1900 */
[----:B---3--:R-:W-:-:S04]  /*0110*/  IMAD.WIDE R6, R9, 0x4, R6 ;  /* 0x0000000409067825 */ /* 0x008fc800078e0206 */
[----:B----4-:R-:W-:-:S05]  /*0120*/  FADD R9, R2, R5 ;  /* 0x0000000502097221 */ /* 0x010fca0000000000 */
[----:B------:R-:W-:Y:S01]  /*0130*/  STG.E desc[UR4][R6.64], R9 ;  /* 0x0000000906007986 */ /* 0x000fe2000c101904 */
[----:B------:R-:W-:Y:S05]  /*0140*/  EXIT ;  /* 0x000000000000794d */ /* 0x000fea0003800000 */
.L_x_0:
[----:B------:R-:W-:-:S00]  /*0150*/  BRA `(.L_x_0) ;  /* 0xfffffffc00fc7947 */ /* 0x000fc0000383ffff */
[----:B------:R-:W-:-:S00]  /*0160*/  NOP ;  /* 0x0000000000007918 */ /* 0x000fc00000000000 */
        /* <DEDUP_REMOVED lines=9> */
.L_x_1:


//--------------------- .nv.shared.reserved.0     --------------------------
	.section	.nv.shared.reserved.0,"aw",@nobits
	.weak		__nv_reservedSMEM_offset_0_alias
	.size		__nv_reservedSMEM_offset_0_alias, 0, 64
	.other		__nv_reservedSMEM_offset_0_alias,@"STO_CUDA_RESERVED_SHARED STV_DEFAULT"
__nv_reservedSMEM_offset_0_alias:
	.zero		0
	.zero		64


//--------------------- .nv.constant0._Z12vecAddKernelPfS_S_i --------------------------
	.section	.nv.constant0._Z12vecAddKernelPfS_S_i,"a",@progbits
	.sectionflags	@""
	.align	4
.nv.constant0._Z12vecAddKernelPfS_S_i:
	.zero		924


//--------------------- SYMBOLS --------------------------

	.type		.nv.reservedSmem.offset0,@object
	.size		.nv.reservedSmem.offset0,0x4
